//
// Generated by NVIDIA NVVM Compiler
//
// Compiler Build ID: CL-36424714
// Cuda compilation tools, release 13.0, V13.0.88
// Based on NVVM 20.0.0
//

.version 9.0
.target sm_100
.address_size 64

	// .globl	_Z25blockwise_matrix_multiplyPjS_S_PiS0_iiS0_
// _ZZ25blockwise_matrix_multiplyPjS_S_PiS0_iiS0_E8shared_A has been demoted
// _ZZ25blockwise_matrix_multiplyPjS_S_PiS0_iiS0_E8shared_B has been demoted

.visible .entry _Z25blockwise_matrix_multiplyPjS_S_PiS0_iiS0_(
	.param .u64 .ptr .align 1 _Z25blockwise_matrix_multiplyPjS_S_PiS0_iiS0__param_0,
	.param .u64 .ptr .align 1 _Z25blockwise_matrix_multiplyPjS_S_PiS0_iiS0__param_1,
	.param .u64 .ptr .align 1 _Z25blockwise_matrix_multiplyPjS_S_PiS0_iiS0__param_2,
	.param .u64 .ptr .align 1 _Z25blockwise_matrix_multiplyPjS_S_PiS0_iiS0__param_3,
	.param .u64 .ptr .align 1 _Z25blockwise_matrix_multiplyPjS_S_PiS0_iiS0__param_4,
	.param .u32 _Z25blockwise_matrix_multiplyPjS_S_PiS0_iiS0__param_5,
	.param .u32 _Z25blockwise_matrix_multiplyPjS_S_PiS0_iiS0__param_6,
	.param .u64 .ptr .align 1 _Z25blockwise_matrix_multiplyPjS_S_PiS0_iiS0__param_7
)
{
	.reg .pred 	%p<13>;
	.reg .b32 	%r<142>;
	.reg .b64 	%rd<74>;
	// demoted variable
	.shared .align 4 .b8 _ZZ25blockwise_matrix_multiplyPjS_S_PiS0_iiS0_E8shared_A[1024];
	// demoted variable
	.shared .align 4 .b8 _ZZ25blockwise_matrix_multiplyPjS_S_PiS0_iiS0_E8shared_B[1024];
	ld.param.u64 	%rd5, [_Z25blockwise_matrix_multiplyPjS_S_PiS0_iiS0__param_0];
	ld.param.u64 	%rd6, [_Z25blockwise_matrix_multiplyPjS_S_PiS0_iiS0__param_1];
	ld.param.u64 	%rd7, [_Z25blockwise_matrix_multiplyPjS_S_PiS0_iiS0__param_2];
	ld.param.u64 	%rd8, [_Z25blockwise_matrix_multiplyPjS_S_PiS0_iiS0__param_3];
	ld.param.u64 	%rd9, [_Z25blockwise_matrix_multiplyPjS_S_PiS0_iiS0__param_4];
	ld.param.u32 	%r46, [_Z25blockwise_matrix_multiplyPjS_S_PiS0_iiS0__param_5];
	ld.param.u32 	%r47, [_Z25blockwise_matrix_multiplyPjS_S_PiS0_iiS0__param_6];
	ld.param.u64 	%rd10, [_Z25blockwise_matrix_multiplyPjS_S_PiS0_iiS0__param_7];
	mov.u32 	%r1, %ctaid.x;
	mov.u32 	%r2, %ctaid.y;
	mov.u32 	%r3, %tid.x;
	mov.u32 	%r4, %tid.y;
	max.s32 	%r48, %r3, %r4;
	setp.ge.s32 	%p1, %r48, %r47;
	@%p1 bra 	$L__BB0_19;
	setp.lt.s32 	%p2, %r46, 1;
	mov.b32 	%r139, 0;
	@%p2 bra 	$L__BB0_17;
	mul.lo.s32 	%r5, %r46, %r2;
	mad.lo.s32 	%r6, %r47, %r4, %r3;
	shl.b32 	%r51, %r4, 6;
	mov.u32 	%r52, _ZZ25blockwise_matrix_multiplyPjS_S_PiS0_iiS0_E8shared_A;
	add.s32 	%r7, %r52, %r51;
	shl.b32 	%r53, %r3, 2;
	mov.u32 	%r54, _ZZ25blockwise_matrix_multiplyPjS_S_PiS0_iiS0_E8shared_B;
	add.s32 	%r8, %r54, %r53;
	and.b32  	%r9, %r47, 7;
	and.b32  	%r10, %r47, 3;
	and.b32  	%r11, %r47, 2147483640;
	and.b32  	%r12, %r47, 1;
	neg.s32 	%r13, %r11;
	add.s32 	%r14, %r7, 16;
	cvta.to.global.u64 	%rd1, %rd8;
	cvta.to.global.u64 	%rd2, %rd9;
	cvta.to.global.u64 	%rd3, %rd5;
	cvta.to.global.u64 	%rd4, %rd6;
	mov.b32 	%r124, 0;
	mov.u32 	%r139, %r124;
$L__BB0_3:
	add.s32 	%r55, %r124, %r5;
	mul.wide.u32 	%rd11, %r55, 4;
	add.s64 	%rd12, %rd1, %rd11;
	ld.global.u32 	%r17, [%rd12];
	mad.lo.s32 	%r56, %r124, %r46, %r1;
	mul.wide.u32 	%rd13, %r56, 4;
	add.s64 	%rd14, %rd2, %rd13;
	ld.global.u32 	%r57, [%rd14];
	or.b32  	%r58, %r17, %r57;
	setp.lt.s32 	%p3, %r58, 0;
	@%p3 bra 	$L__BB0_16;
	setp.lt.u32 	%p4, %r47, 8;
	add.s32 	%r61, %r6, %r17;
	mul.wide.s32 	%rd15, %r61, 4;
	add.s64 	%rd16, %rd3, %rd15;
	ld.global.u32 	%r62, [%rd16];
	shl.b32 	%r63, %r3, 2;
	add.s32 	%r64, %r7, %r63;
	st.shared.u32 	[%r64], %r62;
	add.s32 	%r65, %r6, %r57;
	mul.wide.s32 	%rd17, %r65, 4;
	add.s64 	%rd18, %rd4, %rd17;
	ld.global.u32 	%r66, [%rd18];
	shl.b32 	%r67, %r4, 6;
	mov.u32 	%r68, _ZZ25blockwise_matrix_multiplyPjS_S_PiS0_iiS0_E8shared_B;
	add.s32 	%r69, %r68, %r67;
	add.s32 	%r70, %r69, %r63;
	st.shared.u32 	[%r70], %r66;
	bar.sync 	0;
	mov.b32 	%r134, 0;
	@%p4 bra 	$L__BB0_7;
	shl.b32 	%r71, %r3, 2;
	mov.u32 	%r72, _ZZ25blockwise_matrix_multiplyPjS_S_PiS0_iiS0_E8shared_B;
	add.s32 	%r73, %r71, %r72;
	add.s32 	%r126, %r73, 256;
	mov.u32 	%r127, %r14;
	mov.u32 	%r128, %r13;
$L__BB0_6:
	.pragma "nounroll";
	ld.shared.u32 	%r74, [%r127+-16];
	ld.shared.u32 	%r75, [%r126+-256];
	mul.wide.u32 	%rd19, %r75, %r74;
	cvt.u64.u32 	%rd20, %r139;
	add.s64 	%rd21, %rd19, %rd20;
	min.u64 	%rd22, %rd21, 4294967295;
	ld.shared.u32 	%r76, [%r127+-12];
	ld.shared.u32 	%r77, [%r126+-192];
	mul.wide.u32 	%rd23, %r77, %r76;
	add.s64 	%rd24, %rd23, %rd22;
	min.u64 	%rd25, %rd24, 4294967295;
	ld.shared.u32 	%r78, [%r127+-8];
	ld.shared.u32 	%r79, [%r126+-128];
	mul.wide.u32 	%rd26, %r79, %r78;
	add.s64 	%rd27, %rd26, %rd25;
	min.u64 	%rd28, %rd27, 4294967295;
	ld.shared.u32 	%r80, [%r127+-4];
	ld.shared.u32 	%r81, [%r126+-64];
	mul.wide.u32 	%rd29, %r81, %r80;
	add.s64 	%rd30, %rd29, %rd28;
	min.u64 	%rd31, %rd30, 4294967295;
	ld.shared.u32 	%r82, [%r127];
	ld.shared.u32 	%r83, [%r126];
	mul.wide.u32 	%rd32, %r83, %r82;
	add.s64 	%rd33, %rd32, %rd31;
	min.u64 	%rd34, %rd33, 4294967295;
	ld.shared.u32 	%r84, [%r127+4];
	ld.shared.u32 	%r85, [%r126+64];
	mul.wide.u32 	%rd35, %r85, %r84;
	add.s64 	%rd36, %rd35, %rd34;
	min.u64 	%rd37, %rd36, 4294967295;
	ld.shared.u32 	%r86, [%r127+8];
	ld.shared.u32 	%r87, [%r126+128];
	mul.wide.u32 	%rd38, %r87, %r86;
	add.s64 	%rd39, %rd38, %rd37;
	min.u64 	%rd40, %rd39, 4294967295;
	ld.shared.u32 	%r88, [%r127+12];
	ld.shared.u32 	%r89, [%r126+192];
	mul.wide.u32 	%rd41, %r89, %r88;
	add.s64 	%rd42, %rd41, %rd40;
	min.u64 	%rd43, %rd42, 4294967295;
	cvt.u32.u64 	%r139, %rd43;
	add.s32 	%r128, %r128, 8;
	add.s32 	%r127, %r127, 32;
	add.s32 	%r126, %r126, 512;
	setp.ne.s32 	%p5, %r128, 0;
	mov.u32 	%r134, %r11;
	@%p5 bra 	$L__BB0_6;
$L__BB0_7:
	setp.eq.s32 	%p6, %r9, 0;
	@%p6 bra 	$L__BB0_15;
	add.s32 	%r91, %r9, -1;
	setp.lt.u32 	%p7, %r91, 3;
	@%p7 bra 	$L__BB0_10;
	shl.b32 	%r92, %r134, 2;
	add.s32 	%r93, %r7, %r92;
	ld.shared.u32 	%r94, [%r93];
	shl.b32 	%r95, %r134, 6;
	add.s32 	%r96, %r8, %r95;
	ld.shared.u32 	%r97, [%r96];
	mul.wide.u32 	%rd44, %r97, %r94;
	cvt.u64.u32 	%rd45, %r139;
	add.s64 	%rd46, %rd44, %rd45;
	min.u64 	%rd47, %rd46, 4294967295;
	ld.shared.u32 	%r98, [%r93+4];
	ld.shared.u32 	%r99, [%r96+64];
	mul.wide.u32 	%rd48, %r99, %r98;
	add.s64 	%rd49, %rd48, %rd47;
	min.u64 	%rd50, %rd49, 4294967295;
	ld.shared.u32 	%r100, [%r93+8];
	ld.shared.u32 	%r101, [%r96+128];
	mul.wide.u32 	%rd51, %r101, %r100;
	add.s64 	%rd52, %rd51, %rd50;
	min.u64 	%rd53, %rd52, 4294967295;
	ld.shared.u32 	%r102, [%r93+12];
	ld.shared.u32 	%r103, [%r96+192];
	mul.wide.u32 	%rd54, %r103, %r102;
	add.s64 	%rd55, %rd54, %rd53;
	min.u64 	%rd56, %rd55, 4294967295;
	cvt.u32.u64 	%r139, %rd56;
	add.s32 	%r134, %r134, 4;
$L__BB0_10:
	setp.eq.s32 	%p8, %r10, 0;
	@%p8 bra 	$L__BB0_15;
	setp.eq.s32 	%p9, %r10, 1;
	@%p9 bra 	$L__BB0_13;
	shl.b32 	%r105, %r134, 2;
	add.s32 	%r106, %r7, %r105;
	ld.shared.u32 	%r107, [%r106];
	shl.b32 	%r108, %r134, 6;
	add.s32 	%r109, %r8, %r108;
	ld.shared.u32 	%r110, [%r109];
	mul.wide.u32 	%rd57, %r110, %r107;
	cvt.u64.u32 	%rd58, %r139;
	add.s64 	%rd59, %rd57, %rd58;
	min.u64 	%rd60, %rd59, 4294967295;
	ld.shared.u32 	%r111, [%r106+4];
	ld.shared.u32 	%r112, [%r109+64];
	mul.wide.u32 	%rd61, %r112, %r111;
	add.s64 	%rd62, %rd61, %rd60;
	min.u64 	%rd63, %rd62, 4294967295;
	cvt.u32.u64 	%r139, %rd63;
	add.s32 	%r134, %r134, 2;
$L__BB0_13:
	setp.eq.s32 	%p10, %r12, 0;
	@%p10 bra 	$L__BB0_15;
	shl.b32 	%r113, %r134, 2;
	add.s32 	%r114, %r7, %r113;
	ld.shared.u32 	%r115, [%r114];
	shl.b32 	%r116, %r134, 6;
	add.s32 	%r117, %r8, %r116;
	ld.shared.u32 	%r118, [%r117];
	mul.wide.u32 	%rd64, %r118, %r115;
	cvt.u64.u32 	%rd65, %r139;
	add.s64 	%rd66, %rd64, %rd65;
	min.u64 	%rd67, %rd66, 4294967295;
	cvt.u32.u64 	%r139, %rd67;
$L__BB0_15:
	bar.sync 	0;
$L__BB0_16:
	add.s32 	%r124, %r124, 1;
	setp.ne.s32 	%p11, %r124, %r46;
	@%p11 bra 	$L__BB0_3;
$L__BB0_17:
	mad.lo.s32 	%r119, %r47, %r2, %r4;
	mad.lo.s32 	%r120, %r119, %r46, %r1;
	mad.lo.s32 	%r121, %r120, %r47, %r3;
	cvta.to.global.u64 	%rd68, %rd7;
	mul.wide.s32 	%rd69, %r121, 4;
	add.s64 	%rd70, %rd68, %rd69;
	st.global.u32 	[%rd70], %r139;
	setp.eq.s32 	%p12, %r139, 0;
	@%p12 bra 	$L__BB0_19;
	mad.lo.s32 	%r122, %r46, %r2, %r1;
	cvta.to.global.u64 	%rd71, %rd10;
	mul.wide.s32 	%rd72, %r122, 4;
	add.s64 	%rd73, %rd71, %rd72;
	atom.global.add.u32 	%r123, [%rd73], 1;
$L__BB0_19:
	ret;

}


// ===== COMPILED SASS (sm_100) =====

	.target	sm_100

	.elftype	@"ET_EXEC"


//--------------------- .note.nv.tkinfo           --------------------------
	.section	.note.nv.tkinfo,"",@"SHT_NOTE"
	.sectionflags	@"SHF_NOTE_NV_TKINFO"
	.tkinfo
        /*0018*/ 	.word	0x00000002
        /*0030*/ 	.string	""
        /*0030*/ 	.string	"ptxas"
        /*0030*/ 	.string	"Cuda compilation tools, release 13.0, V13.0.88"
        /*0030*/ 	.string	"Build cuda_13.0.r13.0/compiler.36424714_0"
        /*0030*/ 	.string	"-arch sm_100 -m 64 "



//--------------------- .note.nv.cuinfo           --------------------------
	.section	.note.nv.cuinfo,"",@"SHT_NOTE"
	.sectionflags	@"SHF_NOTE_NV_CUINFO"
        /*0018*/ 	.short	0x0002
        /*001a*/ 	.short	0x0064
        /*001c*/ 	.short	0x0082
	.zero		2


//--------------------- .nv.info                  --------------------------
	.section	.nv.info,"",@"SHT_CUDA_INFO"
	.align	4


	//----- nvinfo : EIATTR_REGCOUNT
	.align		4
        /*0000*/ 	.byte	0x04, 0x2f
        /*0002*/ 	.short	(.L_1 - .L_0)
	.align		4
.L_0:
        /*0004*/ 	.word	index@(_Z25blockwise_matrix_multiplyPjS_S_PiS0_iiS0_)
        /*0008*/ 	.word	0x00000018


	//----- nvinfo : EIATTR_FRAME_SIZE
	.align		4
.L_1:
        /*000c*/ 	.byte	0x04, 0x11
        /*000e*/ 	.short	(.L_3 - .L_2)
	.align		4
.L_2:
        /*0010*/ 	.word	index@(_Z25blockwise_matrix_multiplyPjS_S_PiS0_iiS0_)
        /*0014*/ 	.word	0x00000000


	//----- nvinfo : EIATTR_MIN_STACK_SIZE
	.align		4
.L_3:
        /*0018*/ 	.byte	0x04, 0x12
        /*001a*/ 	.short	(.L_5 - .L_4)
	.align		4
.L_4:
        /*001c*/ 	.word	index@(_Z25blockwise_matrix_multiplyPjS_S_PiS0_iiS0_)
        /*0020*/ 	.word	0x00000000
.L_5:


//--------------------- .nv.compat                --------------------------
	.section	.nv.compat,"",@"SHT_CUDA_COMPAT_INFO"
	.align	4
        /*0000*/ 	.byte	0x02, 0x09, 0x00, 0x00, 0x02, 0x02, 0x01, 0x00, 0x02, 0x05, 0x05, 0x00, 0x03, 0x07, 0x01, 0x01
        /*0010*/ 	.byte	0x02, 0x03, 0x00, 0x00, 0x02, 0x06, 0x01, 0x00, 0x04, 0x0b, 0x08, 0x00, 0x09, 0x00, 0x00, 0x00
        /*0020*/ 	.byte	0x00, 0x00, 0x00, 0x00


//--------------------- .nv.info._Z25blockwise_matrix_multiplyPjS_S_PiS0_iiS0_ --------------------------
	.section	.nv.info._Z25blockwise_matrix_multiplyPjS_S_PiS0_iiS0_,"",@"SHT_CUDA_INFO"
	.sectionflags	@""
	.align	4


	//----- nvinfo : EIATTR_CUDA_API_VERSION
	.align		4
        /*0000*/ 	.byte	0x04, 0x37
        /*0002*/ 	.short	(.L_7 - .L_6)
.L_6:
        /*0004*/ 	.word	0x00000082


	//----- nvinfo : EIATTR_KPARAM_INFO
	.align		4
.L_7:
        /*0008*/ 	.byte	0x04, 0x17
        /*000a*/ 	.short	(.L_9 - .L_8)
.L_8:
        /*000c*/ 	.word	0x00000000
        /*0010*/ 	.short	0x0007
        /*0012*/ 	.short	0x0030
        /*0014*/ 	.byte	0x00, 0xf5, 0x21, 0x00


	//----- nvinfo : EIATTR_KPARAM_INFO
	.align		4
.L_9:
        /*0018*/ 	.byte	0x04, 0x17
        /*001a*/ 	.short	(.L_11 - .L_10)
.L_10:
        /*001c*/ 	.word	0x00000000
        /*0020*/ 	.short	0x0006
        /*0022*/ 	.short	0x002c
        /*0024*/ 	.byte	0x00, 0xf0, 0x11, 0x00


	//----- nvinfo : EIATTR_KPARAM_INFO
	.align		4
.L_11:
        /*0028*/ 	.byte	0x04, 0x17
        /*002a*/ 	.short	(.L_13 - .L_12)
.L_12:
        /*002c*/ 	.word	0x00000000
        /*0030*/ 	.short	0x0005
        /*0032*/ 	.short	0x0028
        /*0034*/ 	.byte	0x00, 0xf0, 0x11, 0x00


	//----- nvinfo : EIATTR_KPARAM_INFO
	.align		4
.L_13:
        /*0038*/ 	.byte	0x04, 0x17
        /*003a*/ 	.short	(.L_15 - .L_14)
.L_14:
        /*003c*/ 	.word	0x00000000
        /*0040*/ 	.short	0x0004
        /*0042*/ 	.short	0x0020
        /*0044*/ 	.byte	0x00, 0xf5, 0x21, 0x00


	//----- nvinfo : EIATTR_KPARAM_INFO
	.align		4
.L_15:
        /*0048*/ 	.byte	0x04, 0x17
        /*004a*/ 	.short	(.L_17 - .L_16)
.L_16:
        /*004c*/ 	.word	0x00000000
        /*0050*/ 	.short	0x0003
        /*0052*/ 	.short	0x0018
        /*0054*/ 	.byte	0x00, 0xf5, 0x21, 0x00


	//----- nvinfo : EIATTR_KPARAM_INFO
	.align		4
.L_17:
        /*0058*/ 	.byte	0x04, 0x17
        /*005a*/ 	.short	(.L_19 - .L_18)
.L_18:
        /*005c*/ 	.word	0x00000000
        /*0060*/ 	.short	0x0002
        /*0062*/ 	.short	0x0010
        /*0064*/ 	.byte	0x00, 0xf5, 0x21, 0x00


	//----- nvinfo : EIATTR_KPARAM_INFO
	.align		4
.L_19:
        /*0068*/ 	.byte	0x04, 0x17
        /*006a*/ 	.short	(.L_21 - .L_20)
.L_20:
        /*006c*/ 	.word	0x00000000
        /*0070*/ 	.short	0x0001
        /*0072*/ 	.short	0x0008
        /*0074*/ 	.byte	0x00, 0xf5, 0x21, 0x00


	//----- nvinfo : EIATTR_KPARAM_INFO
	.align		4
.L_21:
        /*0078*/ 	.byte	0x04, 0x17
        /*007a*/ 	.short	(.L_23 - .L_22)
.L_22:
        /*007c*/ 	.word	0x00000000
        /*0080*/ 	.short	0x0000
        /*0082*/ 	.short	0x0000
        /*0084*/ 	.byte	0x00, 0xf5, 0x21, 0x00


	//----- nvinfo : EIATTR_SPARSE_MMA_MASK
	.align		4
.L_23:
        /*0088*/ 	.byte	0x03, 0x50
        /*008a*/ 	.short	0x0000


	//----- nvinfo : EIATTR_MAXREG_COUNT
	.align		4
        /*008c*/ 	.byte	0x03, 0x1b
        /*008e*/ 	.short	0x00ff


	//----- nvinfo : EIATTR_NUM_BARRIERS
	.align		4
        /*0090*/ 	.byte	0x02, 0x4c
        /*0092*/ 	.byte	0x01
	.zero		1


	//----- nvinfo : EIATTR_MERCURY_ISA_VERSION
	.align		4
        /*0094*/ 	.byte	0x03, 0x5f
        /*0096*/ 	.short	0x0101


	//----- nvinfo : EIATTR_INT_WARP_WIDE_INSTR_OFFSETS
	.align		4
        /*0098*/ 	.byte	0x04, 0x31
        /*009a*/ 	.short	(.L_25 - .L_24)


	//   ....[0]....
.L_24:
        /*009c*/ 	.word	0x00000cc0


	//----- nvinfo : EIATTR_VRC_CTA_INIT_COUNT
	.align		4
.L_25:
        /*00a0*/ 	.byte	0x02, 0x4a
	.zero		1
	.zero		1


	//----- nvinfo : EIATTR_EXIT_INSTR_OFFSETS
	.align		4
        /*00a4*/ 	.byte	0x04, 0x1c
        /*00a6*/ 	.short	(.L_27 - .L_26)


	//   ....[0]....
.L_26:
        /*00a8*/ 	.word	0x00000060


	//   ....[1]....
        /*00ac*/ 	.word	0x00000c90


	//   ....[2]....
        /*00b0*/ 	.word	0x00000d30


	//----- nvinfo : EIATTR_CBANK_PARAM_SIZE
	.align		4
.L_27:
        /*00b4*/ 	.byte	0x03, 0x19
        /*00b6*/ 	.short	0x0038


	//----- nvinfo : EIATTR_PARAM_CBANK
	.align		4
        /*00b8*/ 	.byte	0x04, 0x0a
        /*00ba*/ 	.short	(.L_29 - .L_28)
	.align		4
.L_28:
        /*00bc*/ 	.word	index@(.nv.constant0._Z25blockwise_matrix_multiplyPjS_S_PiS0_iiS0_)
        /*00c0*/ 	.short	0x0380
        /*00c2*/ 	.short	0x0038


	//----- nvinfo : EIATTR_SW_WAR
	.align		4
.L_29:
        /*00c4*/ 	.byte	0x04, 0x36
        /*00c6*/ 	.short	(.L_31 - .L_30)
.L_30:
        /*00c8*/ 	.word	0x00000008
.L_31:


//--------------------- .nv.callgraph             --------------------------
	.section	.nv.callgraph,"",@"SHT_CUDA_CALLGRAPH"
	.align	4
	.sectionentsize	8
	.align		4
        /*0000*/ 	.word	0x00000000
	.align		4
        /*0004*/ 	.word	0xffffffff
	.align		4
        /*0008*/ 	.word	0x00000000
	.align		4
        /*000c*/ 	.word	0xfffffffe
	.align		4
        /*0010*/ 	.word	0x00000000
	.align		4
        /*0014*/ 	.word	0xfffffffd
	.align		4
        /*0018*/ 	.word	0x00000000
	.align		4
        /*001c*/ 	.word	0xfffffffc


//--------------------- .text._Z25blockwise_matrix_multiplyPjS_S_PiS0_iiS0_ --------------------------
	.section	.text._Z25blockwise_matrix_multiplyPjS_S_PiS0_iiS0_,"ax",@progbits
	.align	128
        .global         _Z25blockwise_matrix_multiplyPjS_S_PiS0_iiS0_
        .type           _Z25blockwise_matrix_multiplyPjS_S_PiS0_iiS0_,@function
        .size           _Z25blockwise_matrix_multiplyPjS_S_PiS0_iiS0_,(.L_x_9 - _Z25blockwise_matrix_multiplyPjS_S_PiS0_iiS0_)
        .other          _Z25blockwise_matrix_multiplyPjS_S_PiS0_iiS0_,@"STO_CUDA_ENTRY STV_DEFAULT"
_Z25blockwise_matrix_multiplyPjS_S_PiS0_iiS0_:
.text._Z25blockwise_matrix_multiplyPjS_S_PiS0_iiS0_:
[----:B------:R-:W-:Y:S01]  /*0000*/  LDC R1, c[0x0][0x37c] ;  /* 0x0000df00ff017b82 */ /* 0x000fe20000000800 */
[----:B------:R-:W0:Y:S01]  /*0010*/  S2R R0, SR_TID.X ;  /* 0x0000000000007919 */ /* 0x000e220000002100 */
[----:B------:R-:W1:Y:S01]  /*0020*/  LDCU UR11, c[0x0][0x3ac] ;  /* 0x00007580ff0b77ac */ /* 0x000e620008000800 */
[----:B------:R-:W0:Y:S02]  /*0030*/  S2R R13, SR_TID.Y ;  /* 0x00000000000d7919 */ /* 0x000e240000002200 */
[----:B0-----:R-:W-:-:S04]  /*0040*/  VIMNMX R2, PT, PT, R0, R13, !PT ;  /* 0x0000000d00027248 */ /* 0x001fc80007fe0100 */
[----:B-1----:R-:W-:-:S13]  /*0050*/  ISETP.GE.AND P0, PT, R2, UR11, PT ;  /* 0x0000000b02007c0c */ /* 0x002fda000bf06270 */
[----:B------:R-:W-:Y:S05]  /*0060*/  @P0 EXIT ;  /* 0x000000000000094d */ /* 0x000fea0003800000 */
[----:B------:R-:W0:Y:S01]  /*0070*/  LDC R12, c[0x0][0x3a8] ;  /* 0x0000ea00ff0c7b82 */ /* 0x000e220000000800 */
[----:B------:R-:W1:Y:S01]  /*0080*/  S2R R15, SR_CTAID.Y ;  /* 0x00000000000f7919 */ /* 0x000e620000002600 */
[----:B------:R-:W2:Y:S01]  /*0090*/  LDCU.64 UR12, c[0x0][0x358] ;  /* 0x00006b00ff0c77ac */ /* 0x000ea20008000a00 */
[----:B------:R-:W-:-:S05]  /*00a0*/  IMAD.MOV.U32 R8, RZ, RZ, RZ ;  /* 0x000000ffff087224 */ /* 0x000fca00078e00ff */
[----:B------:R-:W3:Y:S01]  /*00b0*/  S2UR UR10, SR_CTAID.X ;  /* 0x00000000000a79c3 */ /* 0x000ee20000002500 */
[----:B0-----:R-:W-:-:S13]  /*00c0*/  ISETP.GE.AND P0, PT, R12, 0x1, PT ;  /* 0x000000010c00780c */ /* 0x001fda0003f06270 */
[----:B-123--:R-:W-:Y:S05]  /*00d0*/  @!P0 BRA `(.L_x_0) ;  /* 0x0000000800cc8947 */ /* 0x00efea0003800000 */
[----:B------:R-:W0:Y:S01]  /*00e0*/  S2UR UR5, SR_CgaCtaId ;  /* 0x00000000000579c3 */ /* 0x000e220000008800 */
[----:B------:R-:W-:Y:S01]  /*00f0*/  UMOV UR4, 0x400 ;  /* 0x0000040000047882 */ /* 0x000fe20000000000 */
[----:B------:R-:W-:Y:S02]  /*0100*/  ULOP3.LUT UR9, UR11, 0x7ffffff8, URZ, 0xc0, !UPT ;  /* 0x7ffffff80b097892 */ /* 0x000fe4000f8ec0ff */
[----:B------:R-:W-:Y:S01]  /*0110*/  IMAD R16, R13, UR11, R0 ;  /* 0x0000000b0d107c24 */ /* 0x000fe2000f8e0200 */
[----:B------:R-:W-:Y:S01]  /*0120*/  ULOP3.LUT UR7, UR11, 0x7, URZ, 0xc0, !UPT ;  /* 0x000000070b077892 */ /* 0x000fe2000f8ec0ff */
[----:B------:R-:W-:Y:S01]  /*0130*/  IMAD.MOV.U32 R19, RZ, RZ, RZ ;  /* 0x000000ffff137224 */ /* 0x000fe200078e00ff */
[----:B------:R-:W-:Y:S01]  /*0140*/  ULOP3.LUT UR8, UR11, 0x3, URZ, 0xc0, !UPT ;  /* 0x000000030b087892 */ /* 0x000fe2000f8ec0ff */
[----:B------:R-:W-:Y:S01]  /*0150*/  IMAD.MOV.U32 R8, RZ, RZ, RZ ;  /* 0x000000ffff087224 */ /* 0x000fe200078e00ff */
[----:B0-----:R-:W-:Y:S02]  /*0160*/  ULEA UR6, UR5, UR4, 0x18 ;  /* 0x0000000405067291 */ /* 0x001fe4000f8ec0ff */
[----:B------:R-:W-:-:S04]  /*0170*/  UIADD3 UR4, UPT, UPT, UR4, 0x400, URZ ;  /* 0x0000040004047890 */ /* 0x000fc8000fffe0ff */
[----:B------:R-:W-:Y:S01]  /*0180*/  ULEA UR4, UR5, UR4, 0x18 ;  /* 0x0000000405047291 */ /* 0x000fe2000f8ec0ff */
[----:B------:R-:W-:Y:S01]  /*0190*/  LEA R17, R13, UR6, 0x6 ;  /* 0x000000060d117c11 */ /* 0x000fe2000f8e30ff */
[----:B------:R-:W-:-:S04]  /*01a0*/  UIADD3 UR5, UPT, UPT, -UR9, URZ, URZ ;  /* 0x000000ff09057290 */ /* 0x000fc8000fffe1ff */
[----:B------:R-:W-:Y:S01]  /*01b0*/  LEA R18, R0, UR4, 0x2 ;  /* 0x0000000400127c11 */ /* 0x000fe2000f8e10ff */
[----:B------:R-:W-:-:S07]  /*01c0*/  VIADD R20, R17, 0x10 ;  /* 0x0000001011147836 */ /* 0x000fce0000000000 */
.L_x_7:
[----:B0-----:R-:W0:Y:S08]  /*01d0*/  LDC R12, c[0x0][0x3a8] ;  /* 0x0000ea00ff0c7b82 */ /* 0x001e300000000800 */
[----:B------:R-:W1:Y:S08]  /*01e0*/  LDC.64 R4, c[0x0][0x398] ;  /* 0x0000e600ff047b82 */ /* 0x000e700000000a00 */
[----:B------:R-:W2:Y:S01]  /*01f0*/  LDC.64 R2, c[0x0][0x3a0] ;  /* 0x0000e800ff027b82 */ /* 0x000ea20000000a00 */
[----:B0-----:R-:W-:-:S02]  /*0200*/  IMAD R7, R15, R12, R19 ;  /* 0x0000000c0f077224 */ /* 0x001fc400078e0213 */
[----:B------:R-:W-:Y:S02]  /*0210*/  IMAD R9, R19, R12, UR10 ;  /* 0x0000000a13097e24 */ /* 0x000fe4000f8e020c */
[----:B-1----:R-:W-:-:S05]  /*0220*/  IMAD.WIDE.U32 R4, R7, 0x4, R4 ;  /* 0x0000000407047825 */ /* 0x002fca00078e0004 */
[----:B------:R-:W3:Y:S01]  /*0230*/  LDG.E R7, desc[UR12][R4.64] ;  /* 0x0000000c04077981 */ /* 0x000ee2000c1e1900 */
[----:B--2---:R-:W-:-:S05]  /*0240*/  IMAD.WIDE.U32 R2, R9, 0x4, R2 ;  /* 0x0000000409027825 */ /* 0x004fca00078e0002 */
[----:B------:R-:W3:Y:S01]  /*0250*/  LDG.E R9, desc[UR12][R2.64] ;  /* 0x0000000c02097981 */ /* 0x000ee2000c1e1900 */
[----:B------:R-:W-:-:S05]  /*0260*/  VIADD R19, R19, 0x1 ;  /* 0x0000000113137836 */ /* 0x000fca0000000000 */
[----:B------:R-:W-:Y:S02]  /*0270*/  ISETP.NE.AND P1, PT, R19, R12, PT ;  /* 0x0000000c1300720c */ /* 0x000fe40003f25270 */
[----:B---3--:R-:W-:-:S04]  /*0280*/  LOP3.LUT R6, R7, R9, RZ, 0xfc, !PT ;  /* 0x0000000907067212 */ /* 0x008fc800078efcff */
[----:B------:R-:W-:-:S13]  /*0290*/  ISETP.GE.AND P0, PT, R6, RZ, PT ;  /* 0x000000ff0600720c */ /* 0x000fda0003f06270 */
[----:B------:R-:W-:Y:S05]  /*02a0*/  @!P0 BRA `(.L_x_1) ;  /* 0x0000000800548947 */ /* 0x000fea0003800000 */
[----:B------:R-:W0:Y:S01]  /*02b0*/  LDC.64 R4, c[0x0][0x380] ;  /* 0x0000e000ff047b82 */ /* 0x000e220000000a00 */
[C---:B------:R-:W-:Y:S02]  /*02c0*/  IMAD.IADD R7, R16.reuse, 0x1, R7 ;  /* 0x0000000110077824 */ /* 0x040fe400078e0207 */
[----:B------:R-:W-:-:S05]  /*02d0*/  IMAD.IADD R9, R16, 0x1, R9 ;  /* 0x0000000110097824 */ /* 0x000fca00078e0209 */
[----:B------:R-:W1:Y:S01]  /*02e0*/  LDC.64 R2, c[0x0][0x388] ;  /* 0x0000e200ff027b82 */ /* 0x000e620000000a00 */
[----:B0-----:R-:W-:-:S06]  /*02f0*/  IMAD.WIDE R4, R7, 0x4, R4 ;  /* 0x0000000407047825 */ /* 0x001fcc00078e0204 */
[----:B------:R-:W2:Y:S01]  /*0300*/  LDG.E R4, desc[UR12][R4.64] ;  /* 0x0000000c04047981 */ /* 0x000ea2000c1e1900 */
[----:B-1----:R-:W-:-:S06]  /*0310*/  IMAD.WIDE R2, R9, 0x4, R2 ;  /* 0x0000000409027825 */ /* 0x002fcc00078e0202 */
[----:B------:R-:W3:Y:S01]  /*0320*/  LDG.E R2, desc[UR12][R2.64] ;  /* 0x0000000c02027981 */ /* 0x000ee2000c1e1900 */
[----:B------:R-:W0:Y:S01]  /*0330*/  S2UR UR6, SR_CgaCtaId ;  /* 0x00000000000679c3 */ /* 0x000e220000008800 */
[----:B------:R-:W-:Y:S02]  /*0340*/  UMOV UR4, 0x400 ;  /* 0x0000040000047882 */ /* 0x000fe40000000000 */
[----:B------:R-:W-:Y:S01]  /*0350*/  UIADD3 UR4, UPT, UPT, UR4, 0x400, URZ ;  /* 0x0000040004047890 */ /* 0x000fe2000fffe0ff */
[----:B------:R-:W-:-:S03]  /*0360*/  IMAD R7, R0, 0x4, R17 ;  /* 0x0000000400077824 */ /* 0x000fc600078e0211 */
[----:B0-----:R-:W-:Y:S01]  /*0370*/  ULEA UR4, UR6, UR4, 0x18 ;  /* 0x0000000406047291 */ /* 0x001fe2000f8ec0ff */
[----:B------:R-:W0:Y:S05]  /*0380*/  LDCU UR6, c[0x0][0x3ac] ;  /* 0x00007580ff0677ac */ /* 0x000e2a0008000800 */
[----:B------:R-:W-:-:S05]  /*0390*/  LEA R9, R13, UR4, 0x6 ;  /* 0x000000040d097c11 */ /* 0x000fca000f8e30ff */
[----:B------:R-:W-:Y:S01]  /*03a0*/  IMAD R9, R0, 0x4, R9 ;  /* 0x0000000400097824 */ /* 0x000fe200078e0209 */
[----:B0-----:R-:W-:Y:S01]  /*03b0*/  UISETP.GE.U32.AND UP0, UPT, UR6, 0x8, UPT ;  /* 0x000000080600788c */ /* 0x001fe2000bf06070 */
[----:B------:R-:W-:Y:S01]  /*03c0*/  IMAD.MOV.U32 R6, RZ, RZ, RZ ;  /* 0x000000ffff067224 */ /* 0x000fe200078e00ff */
[----:B--2---:R0:W-:Y:S04]  /*03d0*/  STS [R7], R4 ;  /* 0x0000000407007388 */ /* 0x0041e80000000800 */
[----:B---3--:R0:W-:Y:S01]  /*03e0*/  STS [R9], R2 ;  /* 0x0000000209007388 */ /* 0x0081e20000000800 */
[----:B------:R-:W-:Y:S06]  /*03f0*/  BAR.SYNC.DEFER_BLOCKING 0x0 ;  /* 0x0000000000007b1d */ /* 0x000fec0000010000 */
[----:B------:R-:W-:Y:S05]  /*0400*/  BRA.U !UP0, `(.L_x_2) ;  /* 0x0000000108f47547 */ /* 0x000fea000b800000 */
[----:B------:R-:W-:Y:S01]  /*0410*/  LEA R18, R0, UR4, 0x2 ;  /* 0x0000000400127c11 */ /* 0x000fe2000f8e10ff */
[----:B------:R-:W-:Y:S01]  /*0420*/  IMAD.MOV.U32 R21, RZ, RZ, R20 ;  /* 0x000000ffff157224 */ /* 0x000fe200078e0014 */
[----:B------:R-:W-:-:S03]  /*0430*/  UMOV UR4, UR5 ;  /* 0x0000000500047c82 */ /* 0x000fc60008000000 */
[----:B------:R-:W-:-:S07]  /*0440*/  VIADD R14, R18, 0x100 ;  /* 0x00000100120e7836 */ /* 0x000fce0000000000 */
.L_x_3:
[----:B------:R-:W-:Y:S01]  /*0450*/  LDS R11, [R14+-0x100] ;  /* 0xffff00000e0b7984 */ /* 0x000fe20000000800 */
[----:B0-----:R-:W-:Y:S01]  /*0460*/  IMAD.MOV.U32 R2, RZ, RZ, R8 ;  /* 0x000000ffff027224 */ /* 0x001fe200078e0008 */
[----:B------:R-:W-:Y:S01]  /*0470*/  UIADD3 UR4, UPT, UPT, UR4, 0x8, URZ ;  /* 0x0000000804047890 */ /* 0x000fe2000fffe0ff */
[----:B------:R-:W-:Y:S01]  /*0480*/  IMAD.MOV.U32 R3, RZ, RZ, RZ ;  /* 0x000000ffff037224 */ /* 0x000fe200078e00ff */
[----:B------:R-:W0:Y:S02]  /*0490*/  LDS.128 R4, [R21+-0x10] ;  /* 0xfffff00015047984 */ /* 0x000e240000000c00 */
[----:B------:R-:W-:Y:S02]  /*04a0*/  UISETP.NE.AND UP0, UPT, UR4, URZ, UPT ;  /* 0x000000ff0400728c */ /* 0x000fe4000bf05270 */
[----:B------:R-:W1:Y:S04]  /*04b0*/  LDS R10, [R14+-0xc0] ;  /* 0xffff40000e0a7984 */ /* 0x000e680000000800 */
[----:B------:R-:W2:Y:S01]  /*04c0*/  LDS R9, [R14+-0x80] ;  /* 0xffff80000e097984 */ /* 0x000ea20000000800 */
[----:B0-----:R-:W-:-:S03]  /*04d0*/  IMAD.WIDE.U32 R2, R4, R11, R2 ;  /* 0x0000000b04027225 */ /* 0x001fc600078e0002 */
[----:B------:R-:W0:Y:S01]  /*04e0*/  LDS R4, [R14+-0x40] ;  /* 0xffffc0000e047984 */ /* 0x000e220000000800 */
[----:B------:R-:W-:-:S04]  /*04f0*/  ISETP.LT.U32.AND P0, PT, R2, -0x1, PT ;  /* 0xffffffff0200780c */ /* 0x000fc80003f01070 */
[----:B------:R-:W-:-:S04]  /*0500*/  ISETP.LT.U32.AND.EX P0, PT, R3, RZ, PT, P0 ;  /* 0x000000ff0300720c */ /* 0x000fc80003f01100 */
[----:B------:R-:W-:Y:S02]  /*0510*/  SEL R2, R2, 0xffffffff, P0 ;  /* 0xffffffff02027807 */ /* 0x000fe40000000000 */
[----:B------:R-:W-:-:S03]  /*0520*/  SEL R3, R3, RZ, P0 ;  /* 0x000000ff03037207 */ /* 0x000fc60000000000 */
[----:B-1----:R-:W-:Y:S02]  /*0530*/  IMAD.WIDE.U32 R2, R10, R5, R2 ;  /* 0x000000050a027225 */ /* 0x002fe400078e0002 */
[----:B------:R-:W-:Y:S01]  /*0540*/  LDS R5, [R14] ;  /* 0x000000000e057984 */ /* 0x000fe20000000800 */
[----:B------:R-:W-:-:S04]  /*0550*/  ISETP.LT.U32.AND P0, PT, R2, -0x1, PT ;  /* 0xffffffff0200780c */ /* 0x000fc80003f01070 */
[----:B------:R-:W-:-:S04]  /*0560*/  ISETP.LT.U32.AND.EX P0, PT, R3, RZ, PT, P0 ;  /* 0x000000ff0300720c */ /* 0x000fc80003f01100 */
[----:B------:R-:W-:Y:S02]  /*0570*/  SEL R2, R2, 0xffffffff, P0 ;  /* 0xffffffff02027807 */ /* 0x000fe40000000000 */
[----:B------:R-:W-:-:S03]  /*0580*/  SEL R3, R3, RZ, P0 ;  /* 0x000000ff03037207 */ /* 0x000fc60000000000 */
[----:B--2---:R-:W-:Y:S02]  /*0590*/  IMAD.WIDE.U32 R2, R9, R6, R2 ;  /* 0x0000000609027225 */ /* 0x004fe400078e0002 */
[----:B------:R1:W2:Y:S01]  /*05a0*/  LDS.128 R8, [R21] ;  /* 0x0000000015087984 */ /* 0x0002a20000000c00 */
[----:B------:R-:W-:-:S04]  /*05b0*/  ISETP.LT.U32.AND P0, PT, R2, -0x1, PT ;  /* 0xffffffff0200780c */ /* 0x000fc80003f01070 */
[----:B------:R-:W-:Y:S01]  /*05c0*/  ISETP.LT.U32.AND.EX P0, PT, R3, RZ, PT, P0 ;  /* 0x000000ff0300720c */ /* 0x000fe20003f01100 */
[----:B-1----:R-:W-:-:S03]  /*05d0*/  VIADD R21, R21, 0x20 ;  /* 0x0000002015157836 */ /* 0x002fc60000000000 */
[----:B------:R-:W-:Y:S02]  /*05e0*/  SEL R2, R2, 0xffffffff, P0 ;  /* 0xffffffff02027807 */ /* 0x000fe40000000000 */
[----:B------:R-:W-:-:S03]  /*05f0*/  SEL R3, R3, RZ, P0 ;  /* 0x000000ff03037207 */ /* 0x000fc60000000000 */
[----:B0-----:R-:W-:Y:S02]  /*0600*/  IMAD.WIDE.U32 R2, R4, R7, R2 ;  /* 0x0000000704027225 */ /* 0x001fe400078e0002 */
[----:B------:R-:W0:Y:S01]  /*0610*/  LDS R4, [R14+0x40] ;  /* 0x000040000e047984 */ /* 0x000e220000000800 */
[----:B------:R-:W-:-:S03]  /*0620*/  ISETP.LT.U32.AND P0, PT, R2, -0x1, PT ;  /* 0xffffffff0200780c */ /* 0x000fc60003f01070 */
[----:B------:R-:W1:Y:S01]  /*0630*/  LDS R7, [R14+0x80] ;  /* 0x000080000e077984 */ /* 0x000e620000000800 */
[----:B------:R-:W-:-:S04]  /*0640*/  ISETP.LT.U32.AND.EX P0, PT, R3, RZ, PT, P0 ;  /* 0x000000ff0300720c */ /* 0x000fc80003f01100 */
[----:B------:R-:W-:Y:S02]  /*0650*/  SEL R2, R2, 0xffffffff, P0 ;  /* 0xffffffff02027807 */ /* 0x000fe40000000000 */
[----:B------:R-:W-:-:S03]  /*0660*/  SEL R3, R3, RZ, P0 ;  /* 0x000000ff03037207 */ /* 0x000fc60000000000 */
[----:B--2---:R-:W-:Y:S02]  /*0670*/  IMAD.WIDE.U32 R2, R8, R5, R2 ;  /* 0x0000000508027225 */ /* 0x004fe400078e0002 */
[----:B------:R2:W3:Y:S01]  /*0680*/  LDS R5, [R14+0xc0] ;  /* 0x0000c0000e057984 */ /* 0x0004e20000000800 */
[----:B------:R-:W-:-:S04]  /*0690*/  ISETP.LT.U32.AND P0, PT, R2, -0x1, PT ;  /* 0xffffffff0200780c */ /* 0x000fc80003f01070 */
[----:B------:R-:W-:Y:S01]  /*06a0*/  ISETP.LT.U32.AND.EX P0, PT, R3, RZ, PT, P0 ;  /* 0x000000ff0300720c */ /* 0x000fe20003f01100 */
[----:B--2---:R-:W-:-:S03]  /*06b0*/  VIADD R14, R14, 0x200 ;  /* 0x000002000e0e7836 */ /* 0x004fc60000000000 */
[----:B------:R-:W-:Y:S02]  /*06c0*/  SEL R2, R2, 0xffffffff, P0 ;  /* 0xffffffff02027807 */ /* 0x000fe40000000000 */
[----:B------:R-:W-:-:S03]  /*06d0*/  SEL R3, R3, RZ, P0 ;  /* 0x000000ff03037207 */ /* 0x000fc60000000000 */
[----:B0-----:R-:W-:-:S03]  /*06e0*/  IMAD.WIDE.U32 R2, R4, R9, R2 ;  /* 0x0000000904027225 */ /* 0x001fc600078e0002 */
[----:B------:R-:W-:-:S04]  /*06f0*/  ISETP.LT.U32.AND P0, PT, R2, -0x1, PT ;  /* 0xffffffff0200780c */ /* 0x000fc80003f01070 */
[----:B------:R-:W-:-:S04]  /*0700*/  ISETP.LT.U32.AND.EX P0, PT, R3, RZ, PT, P0 ;  /* 0x000000ff0300720c */ /* 0x000fc80003f01100 */
[----:B------:R-:W-:Y:S02]  /*0710*/  SEL R2, R2, 0xffffffff, P0 ;  /* 0xffffffff02027807 */ /* 0x000fe40000000000 */
[----:B------:R-:W-:-:S03]  /*0720*/  SEL R3, R3, RZ, P0 ;  /* 0x000000ff03037207 */ /* 0x000fc60000000000 */
[----:B-1----:R-:W-:-:S03]  /*0730*/  IMAD.WIDE.U32 R2, R7, R10, R2 ;  /* 0x0000000a07027225 */ /* 0x002fc600078e0002 */
[----:B------:R-:W-:-:S04]  /*0740*/  ISETP.LT.U32.AND P0, PT, R2, -0x1, PT ;  /* 0xffffffff0200780c */ /* 0x000fc80003f01070 */
[----:B------:R-:W-:-:S04]  /*0750*/  ISETP.LT.U32.AND.EX P0, PT, R3, RZ, PT, P0 ;  /* 0x000000ff0300720c */ /* 0x000fc80003f01100 */
[----:B------:R-:W-:Y:S02]  /*0760*/  SEL R8, R2, 0xffffffff, P0 ;  /* 0xffffffff02087807 */ /* 0x000fe40000000000 */
[----:B------:R-:W-:-:S03]  /*0770*/  SEL R9, R3, RZ, P0 ;  /* 0x000000ff03097207 */ /* 0x000fc60000000000 */
[----:B---3--:R-:W-:-:S03]  /*0780*/  IMAD.WIDE.U32 R8, R5, R11, R8 ;  /* 0x0000000b05087225 */ /* 0x008fc600078e0008 */
[----:B------:R-:W-:-:S04]  /*0790*/  ISETP.LT.U32.AND P0, PT, R8, -0x1, PT ;  /* 0xffffffff0800780c */ /* 0x000fc80003f01070 */
[----:B------:R-:W-:-:S04]  /*07a0*/  ISETP.LT.U32.AND.EX P0, PT, R9, RZ, PT, P0 ;  /* 0x000000ff0900720c */ /* 0x000fc80003f01100 */
[----:B------:R-:W-:Y:S01]  /*07b0*/  SEL R8, R8, 0xffffffff, P0 ;  /* 0xffffffff08087807 */ /* 0x000fe20000000000 */
[----:B------:R-:W-:Y:S08]  /*07c0*/  BRA.U UP0, `(.L_x_3) ;  /* 0xfffffffd00207547 */ /* 0x000ff0000b83ffff */
[----:B------:R-:W-:-:S07]  /*07d0*/  IMAD.U32 R6, RZ, RZ, UR9 ;  /* 0x00000009ff067e24 */ /* 0x000fce000f8e00ff */
.L_x_2:
[----:B------:R-:W-:-:S09]  /*07e0*/  UISETP.NE.AND UP0, UPT, UR7, URZ, UPT ;  /* 0x000000ff0700728c */ /* 0x000fd2000bf05270 */
[----:B------:R-:W-:Y:S05]  /*07f0*/  BRA.U !UP0, `(.L_x_4) ;  /* 0x0000000108fc7547 */ /* 0x000fea000b800000 */
[----:B------:R-:W-:Y:S02]  /*0800*/  UIADD3 UR4, UPT, UPT, UR7, -0x1, URZ ;  /* 0xffffffff07047890 */ /* 0x000fe4000fffe0ff */
[----:B------:R-:W-:Y:S02]  /*0810*/  UISETP.NE.AND UP1, UPT, UR8, URZ, UPT ;  /* 0x000000ff0800728c */ /* 0x000fe4000bf25270 */
[----:B------:R-:W-:-:S09]  /*0820*/  UISETP.GE.U32.AND UP0, UPT, UR4, 0x3, UPT ;  /* 0x000000030400788c */ /* 0x000fd2000bf06070 */
[----:B------:R-:W-:Y:S05]  /*0830*/  BRA.U !UP0, `(.L_x_5) ;  /* 0x0000000108747547 */ /* 0x000fea000b800000 */
[C---:B------:R-:W-:Y:S02]  /*0840*/  IMAD R11, R6.reuse, 0x40, R18 ;  /* 0x00000040060b7824 */ /* 0x040fe400078e0212 */
[C---:B------:R-:W-:Y:S02]  /*0850*/  IMAD R10, R6.reuse, 0x4, R17 ;  /* 0x00000004060a7824 */ /* 0x040fe400078e0211 */
[----:B0-----:R-:W-:Y:S01]  /*0860*/  IMAD.MOV.U32 R9, RZ, RZ, RZ ;  /* 0x000000ffff097224 */ /* 0x001fe200078e00ff */
[----:B------:R-:W-:Y:S01]  /*0870*/  LDS R5, [R11] ;  /* 0x000000000b057984 */ /* 0x000fe20000000800 */
[----:B------:R-:W-:-:S03]  /*0880*/  VIADD R6, R6, 0x4 ;  /* 0x0000000406067836 */ /* 0x000fc60000000000 */
[----:B------:R-:W0:Y:S04]  /*0890*/  LDS.64 R2, [R10] ;  /* 0x000000000a027984 */ /* 0x000e280000000a00 */
[----:B------:R-:W1:Y:S04]  /*08a0*/  LDS R14, [R11+0x40] ;  /* 0x000040000b0e7984 */ /* 0x000e680000000800 */
[----:B------:R-:W-:Y:S01]  /*08b0*/  LDS R7, [R11+0x80] ;  /* 0x000080000b077984 */ /* 0x000fe20000000800 */
[----:B0-----:R-:W-:-:S03]  /*08c0*/  IMAD.WIDE.U32 R8, R2, R5, R8 ;  /* 0x0000000502087225 */ /* 0x001fc600078e0008 */
[----:B------:R-:W0:Y:S01]  /*08d0*/  LDS.64 R4, [R10+0x8] ;  /* 0x000008000a047984 */ /* 0x000e220000000a00 */
[----:B------:R-:W-:-:S04]  /*08e0*/  ISETP.LT.U32.AND P0, PT, R8, -0x1, PT ;  /* 0xffffffff0800780c */ /* 0x000fc80003f01070 */
[----:B------:R-:W-:-:S04]  /*08f0*/  ISETP.LT.U32.AND.EX P0, PT, R9, RZ, PT, P0 ;  /* 0x000000ff0900720c */ /* 0x000fc80003f01100 */
[----:B------:R-:W-:Y:S02]  /*0900*/  SEL R8, R8, 0xffffffff, P0 ;  /* 0xffffffff08087807 */ /* 0x000fe40000000000 */
[----:B------:R-:W-:-:S03]  /*0910*/  SEL R9, R9, RZ, P0 ;  /* 0x000000ff09097207 */ /* 0x000fc60000000000 */
[----:B-1----:R-:W-:Y:S02]  /*0920*/  IMAD.WIDE.U32 R8, R14, R3, R8 ;  /* 0x000000030e087225 */ /* 0x002fe400078e0008 */
[----:B------:R-:W1:Y:S01]  /*0930*/  LDS R14, [R11+0xc0] ;  /* 0x0000c0000b0e7984 */ /* 0x000e620000000800 */
[----:B------:R-:W-:-:S04]  /*0940*/  ISETP.LT.U32.AND P0, PT, R8, -0x1, PT ;  /* 0xffffffff0800780c */ /* 0x000fc80003f01070 */
[----:B------:R-:W-:-:S04]  /*0950*/  ISETP.LT.U32.AND.EX P0, PT, R9, RZ, PT, P0 ;  /* 0x000000ff0900720c */ /* 0x000fc80003f01100 */
        /* <DEDUP_REMOVED lines=10> */
[----:B------:R-:W-:-:S09]  /*0a00*/  SEL R8, R8, 0xffffffff, P0 ;  /* 0xffffffff08087807 */ /* 0x000fd20000000000 */
.L_x_5:
[----:B------:R-:W-:Y:S05]  /*0a10*/  BRA.U !UP1, `(.L_x_4) ;  /* 0x0000000109747547 */ /* 0x000fea000b800000 */
[----:B------:R-:W-:Y:S02]  /*0a20*/  UISETP.NE.AND UP0, UPT, UR8, 0x1, UPT ;  /* 0x000000010800788c */ /* 0x000fe4000bf05270 */
[----:B------:R-:W-:-:S07]  /*0a30*/  ULOP3.LUT UP1, URZ, UR6, 0x1, URZ, 0xc0, !UPT ;  /* 0x0000000106ff7892 */ /* 0x000fce000f82c0ff */
[----:B------:R-:W-:Y:S05]  /*0a40*/  BRA.U !UP0, `(.L_x_6) ;  /* 0x0000000108407547 */ /* 0x000fea000b800000 */
[C---:B0-----:R-:W-:Y:S02]  /*0a50*/  IMAD R2, R6.reuse, 0x4, R17 ;  /* 0x0000000406027824 */ /* 0x041fe400078e0211 */
[C---:B------:R-:W-:Y:S02]  /*0a60*/  IMAD R7, R6.reuse, 0x40, R18 ;  /* 0x0000004006077824 */ /* 0x040fe400078e0212 */
[----:B------:R-:W-:Y:S02]  /*0a70*/  IMAD.MOV.U32 R9, RZ, RZ, RZ ;  /* 0x000000ffff097224 */ /* 0x000fe400078e00ff */
[----:B------:R-:W-:Y:S01]  /*0a80*/  LDS.64 R2, [R2] ;  /* 0x0000000002027984 */ /* 0x000fe20000000a00 */
[----:B------:R-:W-:-:S03]  /*0a90*/  VIADD R6, R6, 0x2 ;  /* 0x0000000206067836 */ /* 0x000fc60000000000 */
[----:B------:R-:W0:Y:S04]  /*0aa0*/  LDS R5, [R7] ;  /* 0x0000000007057984 */ /* 0x000e280000000800 */
[----:B------:R-:W1:Y:S01]  /*0ab0*/  LDS R10, [R7+0x40] ;  /* 0x00004000070a7984 */ /* 0x000e620000000800 */
        /* <DEDUP_REMOVED lines=9> */
.L_x_6:
[----:B------:R-:W-:Y:S05]  /*0b50*/  BRA.U !UP1, `(.L_x_4) ;  /* 0x0000000109247547 */ /* 0x000fea000b800000 */
[C---:B0-----:R-:W-:Y:S02]  /*0b60*/  IMAD R2, R6.reuse, 0x4, R17 ;  /* 0x0000000406027824 */ /* 0x041fe400078e0211 */
[----:B------:R-:W-:Y:S02]  /*0b70*/  IMAD R6, R6, 0x40, R18 ;  /* 0x0000004006067824 */ /* 0x000fe400078e0212 */
[----:B------:R-:W-:Y:S01]  /*0b80*/  IMAD.MOV.U32 R9, RZ, RZ, RZ ;  /* 0x000000ffff097224 */ /* 0x000fe200078e00ff */
[----:B------:R-:W-:Y:S04]  /*0b90*/  LDS R3, [R2] ;  /* 0x0000000002037984 */ /* 0x000fe80000000800 */
[----:B------:R-:W0:Y:S02]  /*0ba0*/  LDS R6, [R6] ;  /* 0x0000000006067984 */ /* 0x000e240000000800 */
[----:B0-----:R-:W-:-:S03]  /*0bb0*/  IMAD.WIDE.U32 R8, R3, R6, R8 ;  /* 0x0000000603087225 */ /* 0x001fc600078e0008 */
[----:B------:R-:W-:-:S04]  /*0bc0*/  ISETP.LT.U32.AND P0, PT, R8, -0x1, PT ;  /* 0xffffffff0800780c */ /* 0x000fc80003f01070 */
[----:B------:R-:W-:-:S04]  /*0bd0*/  ISETP.LT.U32.AND.EX P0, PT, R9, RZ, PT, P0 ;  /* 0x000000ff0900720c */ /* 0x000fc80003f01100 */
[----:B------:R-:W-:-:S09]  /*0be0*/  SEL R8, R8, 0xffffffff, P0 ;  /* 0xffffffff08087807 */ /* 0x000fd20000000000 */
.L_x_4:
[----:B------:R-:W-:Y:S06]  /*0bf0*/  BAR.SYNC.DEFER_BLOCKING 0x0 ;  /* 0x0000000000007b1d */ /* 0x000fec0000010000 */
.L_x_1:
[----:B------:R-:W-:Y:S05]  /*0c00*/  @P1 BRA `(.L_x_7) ;  /* 0xfffffff400701947 */ /* 0x000fea000383ffff */
.L_x_0:
[----:B------:R-:W1:Y:S01]  /*0c10*/  LDCU UR4, c[0x0][0x3ac] ;  /* 0x00007580ff0477ac */ /* 0x000e620008000800 */
[----:B0-----:R-:W0:Y:S01]  /*0c20*/  LDC.64 R2, c[0x0][0x390] ;  /* 0x0000e400ff027b82 */ /* 0x001e220000000a00 */
[----:B------:R-:W-:Y:S01]  /*0c30*/  ISETP.NE.AND P0, PT, R8, RZ, PT ;  /* 0x000000ff0800720c */ /* 0x000fe20003f05270 */
[----:B-1----:R-:W-:-:S04]  /*0c40*/  IMAD R13, R15, UR4, R13 ;  /* 0x000000040f0d7c24 */ /* 0x002fc8000f8e020d */
[----:B------:R-:W-:-:S04]  /*0c50*/  IMAD R13, R13, R12, UR10 ;  /* 0x0000000a0d0d7e24 */ /* 0x000fc8000f8e020c */
[----:B------:R-:W-:-:S04]  /*0c60*/  IMAD R13, R13, UR4, R0 ;  /* 0x000000040d0d7c24 */ /* 0x000fc8000f8e0200 */
[----:B0-----:R-:W-:-:S05]  /*0c70*/  IMAD.WIDE R2, R13, 0x4, R2 ;  /* 0x000000040d027825 */ /* 0x001fca00078e0202 */
[----:B------:R0:W-:Y:S01]  /*0c80*/  STG.E desc[UR12][R2.64], R8 ;  /* 0x0000000802007986 */ /* 0x0001e2000c10190c */
[----:B------:R-:W-:Y:S05]  /*0c90*/  @!P0 EXIT ;  /* 0x000000000000894d */ /* 0x000fea0003800000 */
[----:B------:R-:W1:Y:S01]  /*0ca0*/  S2R R0, SR_LANEID ;  /* 0x0000000000007919 */ /* 0x000e620000000000 */
[----:B0-----:R-:W0:Y:S01]  /*0cb0*/  LDC.64 R2, c[0x0][0x3b0] ;  /* 0x0000ec00ff027b82 */ /* 0x001e220000000a00 */
[----:B------:R-:W-:Y:S01]  /*0cc0*/  VOTEU.ANY UR4, UPT, PT ;  /* 0x0000000000047886 */ /* 0x000fe200038e0100 */
[----:B------:R-:W-:Y:S01]  /*0cd0*/  IMAD R15, R15, R12, UR10 ;  /* 0x0000000a0f0f7e24 */ /* 0x000fe2000f8e020c */
[----:B------:R-:W-:Y:S02]  /*0ce0*/  UFLO.U32 UR5, UR4 ;  /* 0x00000004000572bd */ /* 0x000fe400080e0000 */
[----:B------:R-:W2:Y:S01]  /*0cf0*/  POPC R5, UR4 ;  /* 0x0000000400057d09 */ /* 0x000ea20008000000 */
[----:B0-----:R-:W-:-:S03]  /*0d00*/  IMAD.WIDE R2, R15, 0x4, R2 ;  /* 0x000000040f027825 */ /* 0x001fc600078e0202 */
[----:B-1----:R-:W-:-:S13]  /*0d10*/  ISETP.EQ.U32.AND P0, PT, R0, UR5, PT ;  /* 0x0000000500007c0c */ /* 0x002fda000bf02070 */
[----:B--2---:R-:W-:Y:S01]  /*0d20*/  @P0 REDG.E.ADD.STRONG.GPU desc[UR12][R2.64], R5 ;  /* 0x000000050200098e */ /* 0x004fe2000c12e10c */
[----:B------:R-:W-:Y:S05]  /*0d30*/  EXIT ;  /* 0x000000000000794d */ /* 0x000fea0003800000 */
.L_x_8:
[----:B------:R-:W-:-:S00]  /*0d40*/  BRA `(.L_x_8) ;  /* 0xfffffffc00fc7947 */ /* 0x000fc0000383ffff */
[----:B------:R-:W-:-:S00]  /*0d50*/  NOP ;  /* 0x0000000000007918 */ /* 0x000fc00000000000 */
        /* <DEDUP_REMOVED lines=10> */
.L_x_9:


//--------------------- .nv.shared._Z25blockwise_matrix_multiplyPjS_S_PiS0_iiS0_ --------------------------
	.section	.nv.shared._Z25blockwise_matrix_multiplyPjS_S_PiS0_iiS0_,"aw",@nobits
	.sectionflags	@""
	.align	4
.nv.shared._Z25blockwise_matrix_multiplyPjS_S_PiS0_iiS0_:
	.zero		3072


//--------------------- .nv.shared.reserved.0     --------------------------
	.section	.nv.shared.reserved.0,"aw",@nobits
	.weak		__nv_reservedSMEM_offset_0_alias
	.size		__nv_reservedSMEM_offset_0_alias, 0, 64
	.other		__nv_reservedSMEM_offset_0_alias,@"STO_CUDA_RESERVED_SHARED STV_DEFAULT"
__nv_reservedSMEM_offset_0_alias:
	.zero		0
	.zero		64


//--------------------- .nv.constant0._Z25blockwise_matrix_multiplyPjS_S_PiS0_iiS0_ --------------------------
	.section	.nv.constant0._Z25blockwise_matrix_multiplyPjS_S_PiS0_iiS0_,"a",@progbits
	.sectionflags	@""
	.align	4
.nv.constant0._Z25blockwise_matrix_multiplyPjS_S_PiS0_iiS0_:
	.zero		952


//--------------------- SYMBOLS --------------------------

	.type		.nv.reservedSmem.offset0,@object
	.size		.nv.reservedSmem.offset0,0x4
	.type		.nv.reservedSmem.cap,@object
	.size		.nv.reservedSmem.cap,0x4
